//
// Generated by NVIDIA NVVM Compiler
//
// Compiler Build ID: CL-36424714
// Cuda compilation tools, release 13.0, V13.0.88
// Based on NVVM 20.0.0
//

.version 9.0
.target sm_100
.address_size 64

	// .globl	_Z24computeGrayCodeAndRowSumPdS_S_ii

.visible .entry _Z24computeGrayCodeAndRowSumPdS_S_ii(
	.param .u64 .ptr .align 1 _Z24computeGrayCodeAndRowSumPdS_S_ii_param_0,
	.param .u64 .ptr .align 1 _Z24computeGrayCodeAndRowSumPdS_S_ii_param_1,
	.param .u64 .ptr .align 1 _Z24computeGrayCodeAndRowSumPdS_S_ii_param_2,
	.param .u32 _Z24computeGrayCodeAndRowSumPdS_S_ii_param_3,
	.param .u32 _Z24computeGrayCodeAndRowSumPdS_S_ii_param_4
)
{
	.reg .pred 	%p<22>;
	.reg .b32 	%r<83>;
	.reg .b64 	%rd<33>;
	.reg .b64 	%fd<128>;

	ld.param.u64 	%rd6, [_Z24computeGrayCodeAndRowSumPdS_S_ii_param_0];
	ld.param.u64 	%rd7, [_Z24computeGrayCodeAndRowSumPdS_S_ii_param_1];
	ld.param.u64 	%rd5, [_Z24computeGrayCodeAndRowSumPdS_S_ii_param_2];
	ld.param.u32 	%r41, [_Z24computeGrayCodeAndRowSumPdS_S_ii_param_3];
	ld.param.u32 	%r40, [_Z24computeGrayCodeAndRowSumPdS_S_ii_param_4];
	cvta.to.global.u64 	%rd1, %rd6;
	cvta.to.global.u64 	%rd2, %rd7;
	mov.u32 	%r42, %ctaid.x;
	mov.u32 	%r43, %ntid.x;
	mov.u32 	%r44, %tid.x;
	mad.lo.s32 	%r1, %r42, %r43, %r44;
	mov.b32 	%r45, 1;
	shl.b32 	%r46, %r45, %r41;
	setp.ge.s32 	%p1, %r1, %r46;
	@%p1 bra 	$L__BB0_27;
	setp.lt.s32 	%p2, %r40, 1;
	@%p2 bra 	$L__BB0_13;
	shr.s32 	%r48, %r1, 1;
	xor.b32  	%r49, %r48, %r1;
	add.s32 	%r50, %r1, -1;
	shr.s32 	%r51, %r50, 1;
	xor.b32  	%r52, %r51, %r50;
	xor.b32  	%r53, %r52, %r49;
	brev.b32 	%r54, %r53;
	bfind.shiftamt.u32 	%r55, %r54;
	shr.u32 	%r56, %r49, %r55;
	and.b32  	%r57, %r56, 1;
	setp.eq.b32 	%p3, %r57, 1;
	selp.b32 	%r58, 1, -1, %p3;
	mul.lo.s32 	%r2, %r55, %r40;
	cvt.rn.f64.s32 	%fd1, %r58;
	mul.lo.s32 	%r3, %r40, %r1;
	and.b32  	%r4, %r40, 7;
	setp.lt.u32 	%p4, %r40, 8;
	mov.b32 	%r74, 0;
	@%p4 bra 	$L__BB0_5;
	and.b32  	%r74, %r40, 2147483640;
	neg.s32 	%r72, %r74;
	add.s64 	%rd3, %rd2, 32;
	mov.u32 	%r70, %r3;
	mov.u32 	%r71, %r2;
$L__BB0_4:
	.pragma "nounroll";
	mul.wide.s32 	%rd8, %r71, 8;
	add.s64 	%rd9, %rd1, %rd8;
	mul.wide.s32 	%rd10, %r70, 8;
	add.s64 	%rd11, %rd3, %rd10;
	ld.global.f64 	%fd16, [%rd9];
	ld.global.f64 	%fd17, [%rd11+-32];
	fma.rn.f64 	%fd18, %fd16, %fd1, %fd17;
	st.global.f64 	[%rd11+-32], %fd18;
	ld.global.f64 	%fd19, [%rd9+8];
	ld.global.f64 	%fd20, [%rd11+-24];
	fma.rn.f64 	%fd21, %fd19, %fd1, %fd20;
	st.global.f64 	[%rd11+-24], %fd21;
	ld.global.f64 	%fd22, [%rd9+16];
	ld.global.f64 	%fd23, [%rd11+-16];
	fma.rn.f64 	%fd24, %fd22, %fd1, %fd23;
	st.global.f64 	[%rd11+-16], %fd24;
	ld.global.f64 	%fd25, [%rd9+24];
	ld.global.f64 	%fd26, [%rd11+-8];
	fma.rn.f64 	%fd27, %fd25, %fd1, %fd26;
	st.global.f64 	[%rd11+-8], %fd27;
	ld.global.f64 	%fd28, [%rd9+32];
	ld.global.f64 	%fd29, [%rd11];
	fma.rn.f64 	%fd30, %fd28, %fd1, %fd29;
	st.global.f64 	[%rd11], %fd30;
	ld.global.f64 	%fd31, [%rd9+40];
	ld.global.f64 	%fd32, [%rd11+8];
	fma.rn.f64 	%fd33, %fd31, %fd1, %fd32;
	st.global.f64 	[%rd11+8], %fd33;
	ld.global.f64 	%fd34, [%rd9+48];
	ld.global.f64 	%fd35, [%rd11+16];
	fma.rn.f64 	%fd36, %fd34, %fd1, %fd35;
	st.global.f64 	[%rd11+16], %fd36;
	ld.global.f64 	%fd37, [%rd9+56];
	ld.global.f64 	%fd38, [%rd11+24];
	fma.rn.f64 	%fd39, %fd37, %fd1, %fd38;
	st.global.f64 	[%rd11+24], %fd39;
	add.s32 	%r72, %r72, 8;
	add.s32 	%r71, %r71, 8;
	add.s32 	%r70, %r70, 8;
	setp.ne.s32 	%p5, %r72, 0;
	@%p5 bra 	$L__BB0_4;
$L__BB0_5:
	setp.eq.s32 	%p6, %r4, 0;
	@%p6 bra 	$L__BB0_13;
	and.b32  	%r14, %r40, 3;
	setp.lt.u32 	%p7, %r4, 4;
	@%p7 bra 	$L__BB0_8;
	add.s32 	%r59, %r74, %r2;
	mul.wide.s32 	%rd12, %r59, 8;
	add.s64 	%rd13, %rd1, %rd12;
	ld.global.f64 	%fd40, [%rd13];
	add.s32 	%r60, %r74, %r3;
	mul.wide.s32 	%rd14, %r60, 8;
	add.s64 	%rd15, %rd2, %rd14;
	ld.global.f64 	%fd41, [%rd15];
	fma.rn.f64 	%fd42, %fd40, %fd1, %fd41;
	st.global.f64 	[%rd15], %fd42;
	ld.global.f64 	%fd43, [%rd13+8];
	ld.global.f64 	%fd44, [%rd15+8];
	fma.rn.f64 	%fd45, %fd43, %fd1, %fd44;
	st.global.f64 	[%rd15+8], %fd45;
	ld.global.f64 	%fd46, [%rd13+16];
	ld.global.f64 	%fd47, [%rd15+16];
	fma.rn.f64 	%fd48, %fd46, %fd1, %fd47;
	st.global.f64 	[%rd15+16], %fd48;
	ld.global.f64 	%fd49, [%rd13+24];
	ld.global.f64 	%fd50, [%rd15+24];
	fma.rn.f64 	%fd51, %fd49, %fd1, %fd50;
	st.global.f64 	[%rd15+24], %fd51;
	add.s32 	%r74, %r74, 4;
$L__BB0_8:
	setp.eq.s32 	%p8, %r14, 0;
	@%p8 bra 	$L__BB0_13;
	setp.eq.s32 	%p9, %r14, 1;
	@%p9 bra 	$L__BB0_11;
	add.s32 	%r61, %r74, %r2;
	mul.wide.s32 	%rd16, %r61, 8;
	add.s64 	%rd17, %rd1, %rd16;
	ld.global.f64 	%fd52, [%rd17];
	add.s32 	%r62, %r74, %r3;
	mul.wide.s32 	%rd18, %r62, 8;
	add.s64 	%rd19, %rd2, %rd18;
	ld.global.f64 	%fd53, [%rd19];
	fma.rn.f64 	%fd54, %fd52, %fd1, %fd53;
	st.global.f64 	[%rd19], %fd54;
	ld.global.f64 	%fd55, [%rd17+8];
	ld.global.f64 	%fd56, [%rd19+8];
	fma.rn.f64 	%fd57, %fd55, %fd1, %fd56;
	st.global.f64 	[%rd19+8], %fd57;
	add.s32 	%r74, %r74, 2;
$L__BB0_11:
	and.b32  	%r63, %r40, 1;
	setp.eq.b32 	%p10, %r63, 1;
	not.pred 	%p11, %p10;
	@%p11 bra 	$L__BB0_13;
	add.s32 	%r64, %r74, %r2;
	mul.wide.s32 	%rd20, %r64, 8;
	add.s64 	%rd21, %rd1, %rd20;
	ld.global.f64 	%fd58, [%rd21];
	add.s32 	%r65, %r74, %r3;
	mul.wide.s32 	%rd22, %r65, 8;
	add.s64 	%rd23, %rd2, %rd22;
	ld.global.f64 	%fd59, [%rd23];
	fma.rn.f64 	%fd60, %fd58, %fd1, %fd59;
	st.global.f64 	[%rd23], %fd60;
$L__BB0_13:
	setp.lt.s32 	%p12, %r40, 1;
	and.b32  	%r66, %r1, 1;
	setp.eq.b32 	%p13, %r66, 1;
	selp.f64 	%fd127, 0dBFF0000000000000, 0d3FF0000000000000, %p13;
	@%p12 bra 	$L__BB0_26;
	mul.lo.s32 	%r19, %r40, %r1;
	and.b32  	%r20, %r40, 15;
	setp.lt.u32 	%p14, %r40, 16;
	mov.b32 	%r79, 0;
	@%p14 bra 	$L__BB0_17;
	and.b32  	%r79, %r40, 2147483632;
	neg.s32 	%r77, %r79;
	add.s64 	%rd4, %rd2, 64;
	mov.u32 	%r76, %r19;
$L__BB0_16:
	.pragma "nounroll";
	mul.wide.s32 	%rd24, %r76, 8;
	add.s64 	%rd25, %rd4, %rd24;
	ld.global.f64 	%fd62, [%rd25+-64];
	mul.f64 	%fd63, %fd127, %fd62;
	ld.global.f64 	%fd64, [%rd25+-56];
	mul.f64 	%fd65, %fd63, %fd64;
	ld.global.f64 	%fd66, [%rd25+-48];
	mul.f64 	%fd67, %fd65, %fd66;
	ld.global.f64 	%fd68, [%rd25+-40];
	mul.f64 	%fd69, %fd67, %fd68;
	ld.global.f64 	%fd70, [%rd25+-32];
	mul.f64 	%fd71, %fd69, %fd70;
	ld.global.f64 	%fd72, [%rd25+-24];
	mul.f64 	%fd73, %fd71, %fd72;
	ld.global.f64 	%fd74, [%rd25+-16];
	mul.f64 	%fd75, %fd73, %fd74;
	ld.global.f64 	%fd76, [%rd25+-8];
	mul.f64 	%fd77, %fd75, %fd76;
	ld.global.f64 	%fd78, [%rd25];
	mul.f64 	%fd79, %fd77, %fd78;
	ld.global.f64 	%fd80, [%rd25+8];
	mul.f64 	%fd81, %fd79, %fd80;
	ld.global.f64 	%fd82, [%rd25+16];
	mul.f64 	%fd83, %fd81, %fd82;
	ld.global.f64 	%fd84, [%rd25+24];
	mul.f64 	%fd85, %fd83, %fd84;
	ld.global.f64 	%fd86, [%rd25+32];
	mul.f64 	%fd87, %fd85, %fd86;
	ld.global.f64 	%fd88, [%rd25+40];
	mul.f64 	%fd89, %fd87, %fd88;
	ld.global.f64 	%fd90, [%rd25+48];
	mul.f64 	%fd91, %fd89, %fd90;
	ld.global.f64 	%fd92, [%rd25+56];
	mul.f64 	%fd127, %fd91, %fd92;
	add.s32 	%r77, %r77, 16;
	add.s32 	%r76, %r76, 16;
	setp.ne.s32 	%p15, %r77, 0;
	@%p15 bra 	$L__BB0_16;
$L__BB0_17:
	setp.eq.s32 	%p16, %r20, 0;
	@%p16 bra 	$L__BB0_26;
	and.b32  	%r28, %r40, 7;
	setp.lt.u32 	%p17, %r20, 8;
	@%p17 bra 	$L__BB0_20;
	add.s32 	%r68, %r79, %r19;
	mul.wide.s32 	%rd26, %r68, 8;
	add.s64 	%rd27, %rd2, %rd26;
	ld.global.f64 	%fd94, [%rd27];
	mul.f64 	%fd95, %fd127, %fd94;
	ld.global.f64 	%fd96, [%rd27+8];
	mul.f64 	%fd97, %fd95, %fd96;
	ld.global.f64 	%fd98, [%rd27+16];
	mul.f64 	%fd99, %fd97, %fd98;
	ld.global.f64 	%fd100, [%rd27+24];
	mul.f64 	%fd101, %fd99, %fd100;
	ld.global.f64 	%fd102, [%rd27+32];
	mul.f64 	%fd103, %fd101, %fd102;
	ld.global.f64 	%fd104, [%rd27+40];
	mul.f64 	%fd105, %fd103, %fd104;
	ld.global.f64 	%fd106, [%rd27+48];
	mul.f64 	%fd107, %fd105, %fd106;
	ld.global.f64 	%fd108, [%rd27+56];
	mul.f64 	%fd127, %fd107, %fd108;
	add.s32 	%r79, %r79, 8;
$L__BB0_20:
	setp.eq.s32 	%p18, %r28, 0;
	@%p18 bra 	$L__BB0_26;
	and.b32  	%r31, %r40, 3;
	setp.lt.u32 	%p19, %r28, 4;
	@%p19 bra 	$L__BB0_23;
	add.s32 	%r69, %r79, %r19;
	mul.wide.s32 	%rd28, %r69, 8;
	add.s64 	%rd29, %rd2, %rd28;
	ld.global.f64 	%fd110, [%rd29];
	mul.f64 	%fd111, %fd127, %fd110;
	ld.global.f64 	%fd112, [%rd29+8];
	mul.f64 	%fd113, %fd111, %fd112;
	ld.global.f64 	%fd114, [%rd29+16];
	mul.f64 	%fd115, %fd113, %fd114;
	ld.global.f64 	%fd116, [%rd29+24];
	mul.f64 	%fd127, %fd115, %fd116;
	add.s32 	%r79, %r79, 4;
$L__BB0_23:
	setp.eq.s32 	%p20, %r31, 0;
	@%p20 bra 	$L__BB0_26;
	add.s32 	%r82, %r79, %r19;
	neg.s32 	%r81, %r31;
$L__BB0_25:
	.pragma "nounroll";
	mul.wide.s32 	%rd30, %r82, 8;
	add.s64 	%rd31, %rd2, %rd30;
	ld.global.f64 	%fd117, [%rd31];
	mul.f64 	%fd127, %fd127, %fd117;
	add.s32 	%r82, %r82, 1;
	add.s32 	%r81, %r81, 1;
	setp.ne.s32 	%p21, %r81, 0;
	@%p21 bra 	$L__BB0_25;
$L__BB0_26:
	cvta.to.global.u64 	%rd32, %rd5;
	atom.global.add.f64 	%fd118, [%rd32], %fd127;
$L__BB0_27:
	ret;

}


// ===== COMPILED SASS (sm_100) =====

	.target	sm_100

	.elftype	@"ET_EXEC"


//--------------------- .note.nv.tkinfo           --------------------------
	.section	.note.nv.tkinfo,"",@"SHT_NOTE"
	.sectionflags	@"SHF_NOTE_NV_TKINFO"
	.tkinfo
        /*0018*/ 	.word	0x00000002
        /*0030*/ 	.string	""
        /*0030*/ 	.string	"ptxas"
        /*0030*/ 	.string	"Cuda compilation tools, release 13.0, V13.0.88"
        /*0030*/ 	.string	"Build cuda_13.0.r13.0/compiler.36424714_0"
        /*0030*/ 	.string	"-arch sm_100 -m 64 "



//--------------------- .note.nv.cuinfo           --------------------------
	.section	.note.nv.cuinfo,"",@"SHT_NOTE"
	.sectionflags	@"SHF_NOTE_NV_CUINFO"
        /*0018*/ 	.short	0x0002
        /*001a*/ 	.short	0x0064
        /*001c*/ 	.short	0x0082
	.zero		2


//--------------------- .nv.info                  --------------------------
	.section	.nv.info,"",@"SHT_CUDA_INFO"
	.align	4


	//----- nvinfo : EIATTR_REGCOUNT
	.align		4
        /*0000*/ 	.byte	0x04, 0x2f
        /*0002*/ 	.short	(.L_1 - .L_0)
	.align		4
.L_0:
        /*0004*/ 	.word	index@(_Z24computeGrayCodeAndRowSumPdS_S_ii)
        /*0008*/ 	.word	0x0000001f


	//----- nvinfo : EIATTR_FRAME_SIZE
	.align		4
.L_1:
        /*000c*/ 	.byte	0x04, 0x11
        /*000e*/ 	.short	(.L_3 - .L_2)
	.align		4
.L_2:
        /*0010*/ 	.word	index@(_Z24computeGrayCodeAndRowSumPdS_S_ii)
        /*0014*/ 	.word	0x00000000


	//----- nvinfo : EIATTR_MIN_STACK_SIZE
	.align		4
.L_3:
        /*0018*/ 	.byte	0x04, 0x12
        /*001a*/ 	.short	(.L_5 - .L_4)
	.align		4
.L_4:
        /*001c*/ 	.word	index@(_Z24computeGrayCodeAndRowSumPdS_S_ii)
        /*0020*/ 	.word	0x00000000
.L_5:


//--------------------- .nv.compat                --------------------------
	.section	.nv.compat,"",@"SHT_CUDA_COMPAT_INFO"
	.align	4
        /*0000*/ 	.byte	0x02, 0x09, 0x00, 0x00, 0x02, 0x02, 0x01, 0x00, 0x02, 0x05, 0x05, 0x00, 0x03, 0x07, 0x01, 0x01
        /*0010*/ 	.byte	0x02, 0x03, 0x00, 0x00, 0x02, 0x06, 0x01, 0x00, 0x04, 0x0b, 0x08, 0x00, 0x01, 0x00, 0x00, 0x00
        /*0020*/ 	.byte	0x00, 0x00, 0x00, 0x00


//--------------------- .nv.info._Z24computeGrayCodeAndRowSumPdS_S_ii --------------------------
	.section	.nv.info._Z24computeGrayCodeAndRowSumPdS_S_ii,"",@"SHT_CUDA_INFO"
	.sectionflags	@""
	.align	4


	//----- nvinfo : EIATTR_CUDA_API_VERSION
	.align		4
        /*0000*/ 	.byte	0x04, 0x37
        /*0002*/ 	.short	(.L_7 - .L_6)
.L_6:
        /*0004*/ 	.word	0x00000082


	//----- nvinfo : EIATTR_KPARAM_INFO
	.align		4
.L_7:
        /*0008*/ 	.byte	0x04, 0x17
        /*000a*/ 	.short	(.L_9 - .L_8)
.L_8:
        /*000c*/ 	.word	0x00000000
        /*0010*/ 	.short	0x0004
        /*0012*/ 	.short	0x001c
        /*0014*/ 	.byte	0x00, 0xf0, 0x11, 0x00


	//----- nvinfo : EIATTR_KPARAM_INFO
	.align		4
.L_9:
        /*0018*/ 	.byte	0x04, 0x17
        /*001a*/ 	.short	(.L_11 - .L_10)
.L_10:
        /*001c*/ 	.word	0x00000000
        /*0020*/ 	.short	0x0003
        /*0022*/ 	.short	0x0018
        /*0024*/ 	.byte	0x00, 0xf0, 0x11, 0x00


	//----- nvinfo : EIATTR_KPARAM_INFO
	.align		4
.L_11:
        /*0028*/ 	.byte	0x04, 0x17
        /*002a*/ 	.short	(.L_13 - .L_12)
.L_12:
        /*002c*/ 	.word	0x00000000
        /*0030*/ 	.short	0x0002
        /*0032*/ 	.short	0x0010
        /*0034*/ 	.byte	0x00, 0xf5, 0x21, 0x00


	//----- nvinfo : EIATTR_KPARAM_INFO
	.align		4
.L_13:
        /*0038*/ 	.byte	0x04, 0x17
        /*003a*/ 	.short	(.L_15 - .L_14)
.L_14:
        /*003c*/ 	.word	0x00000000
        /*0040*/ 	.short	0x0001
        /*0042*/ 	.short	0x0008
        /*0044*/ 	.byte	0x00, 0xf5, 0x21, 0x00


	//----- nvinfo : EIATTR_KPARAM_INFO
	.align		4
.L_15:
        /*0048*/ 	.byte	0x04, 0x17
        /*004a*/ 	.short	(.L_17 - .L_16)
.L_16:
        /*004c*/ 	.word	0x00000000
        /*0050*/ 	.short	0x0000
        /*0052*/ 	.short	0x0000
        /*0054*/ 	.byte	0x00, 0xf5, 0x21, 0x00


	//----- nvinfo : EIATTR_SPARSE_MMA_MASK
	.align		4
.L_17:
        /*0058*/ 	.byte	0x03, 0x50
        /*005a*/ 	.short	0x0000


	//----- nvinfo : EIATTR_MAXREG_COUNT
	.align		4
        /*005c*/ 	.byte	0x03, 0x1b
        /*005e*/ 	.short	0x00ff


	//----- nvinfo : EIATTR_MERCURY_ISA_VERSION
	.align		4
        /*0060*/ 	.byte	0x03, 0x5f
        /*0062*/ 	.short	0x0101


	//----- nvinfo : EIATTR_VRC_CTA_INIT_COUNT
	.align		4
        /*0064*/ 	.byte	0x02, 0x4a
	.zero		1
	.zero		1


	//----- nvinfo : EIATTR_EXIT_INSTR_OFFSETS
	.align		4
        /*0068*/ 	.byte	0x04, 0x1c
        /*006a*/ 	.short	(.L_19 - .L_18)


	//   ....[0]....
.L_18:
        /*006c*/ 	.word	0x00000090


	//   ....[1]....
        /*0070*/ 	.word	0x00000fb0


	//----- nvinfo : EIATTR_CBANK_PARAM_SIZE
	.align		4
.L_19:
        /*0074*/ 	.byte	0x03, 0x19
        /*0076*/ 	.short	0x0020


	//----- nvinfo : EIATTR_PARAM_CBANK
	.align		4
        /*0078*/ 	.byte	0x04, 0x0a
        /*007a*/ 	.short	(.L_21 - .L_20)
	.align		4
.L_20:
        /*007c*/ 	.word	index@(.nv.constant0._Z24computeGrayCodeAndRowSumPdS_S_ii)
        /*0080*/ 	.short	0x0380
        /*0082*/ 	.short	0x0020


	//----- nvinfo : EIATTR_SW_WAR
	.align		4
.L_21:
        /*0084*/ 	.byte	0x04, 0x36
        /*0086*/ 	.short	(.L_23 - .L_22)
.L_22:
        /*0088*/ 	.word	0x00000008
.L_23:


//--------------------- .nv.callgraph             --------------------------
	.section	.nv.callgraph,"",@"SHT_CUDA_CALLGRAPH"
	.align	4
	.sectionentsize	8
	.align		4
        /*0000*/ 	.word	0x00000000
	.align		4
        /*0004*/ 	.word	0xffffffff
	.align		4
        /*0008*/ 	.word	0x00000000
	.align		4
        /*000c*/ 	.word	0xfffffffe
	.align		4
        /*0010*/ 	.word	0x00000000
	.align		4
        /*0014*/ 	.word	0xfffffffd
	.align		4
        /*0018*/ 	.word	0x00000000
	.align		4
        /*001c*/ 	.word	0xfffffffc


//--------------------- .text._Z24computeGrayCodeAndRowSumPdS_S_ii --------------------------
	.section	.text._Z24computeGrayCodeAndRowSumPdS_S_ii,"ax",@progbits
	.align	128
        .global         _Z24computeGrayCodeAndRowSumPdS_S_ii
        .type           _Z24computeGrayCodeAndRowSumPdS_S_ii,@function
        .size           _Z24computeGrayCodeAndRowSumPdS_S_ii,(.L_x_11 - _Z24computeGrayCodeAndRowSumPdS_S_ii)
        .other          _Z24computeGrayCodeAndRowSumPdS_S_ii,@"STO_CUDA_ENTRY STV_DEFAULT"
_Z24computeGrayCodeAndRowSumPdS_S_ii:
.text._Z24computeGrayCodeAndRowSumPdS_S_ii:
[----:B------:R-:W-:Y:S01]  /*0000*/  LDC R1, c[0x0][0x37c] ;  /* 0x0000df00ff017b82 */ /* 0x000fe20000000800 */
[----:B------:R-:W0:Y:S07]  /*0010*/  S2R R0, SR_TID.X ;  /* 0x0000000000007919 */ /* 0x000e2e0000002100 */
[----:B------:R-:W0:Y:S01]  /*0020*/  S2UR UR4, SR_CTAID.X ;  /* 0x00000000000479c3 */ /* 0x000e220000002500 */
[----:B------:R-:W1:Y:S01]  /*0030*/  LDCU UR5, c[0x0][0x398] ;  /* 0x00007300ff0577ac */ /* 0x000e620008000800 */
[----:B------:R-:W-:-:S06]  /*0040*/  IMAD.MOV.U32 R5, RZ, RZ, 0x1 ;  /* 0x00000001ff057424 */ /* 0x000fcc00078e00ff */
[----:B------:R-:W0:Y:S02]  /*0050*/  LDC R9, c[0x0][0x360] ;  /* 0x0000d800ff097b82 */ /* 0x000e240000000800 */
[----:B0-----:R-:W-:Y:S01]  /*0060*/  IMAD R9, R9, UR4, R0 ;  /* 0x0000000409097c24 */ /* 0x001fe2000f8e0200 */
[----:B-1----:R-:W-:-:S04]  /*0070*/  SHF.L.U32 R0, R5, UR5, RZ ;  /* 0x0000000505007c19 */ /* 0x002fc800080006ff */
[----:B------:R-:W-:-:S13]  /*0080*/  ISETP.GE.AND P0, PT, R9, R0, PT ;  /* 0x000000000900720c */ /* 0x000fda0003f06270 */
[----:B------:R-:W-:Y:S05]  /*0090*/  @P0 EXIT ;  /* 0x000000000000094d */ /* 0x000fea0003800000 */
[----:B------:R-:W0:Y:S01]  /*00a0*/  LDC R0, c[0x0][0x39c] ;  /* 0x0000e700ff007b82 */ /* 0x000e220000000800 */
[----:B------:R-:W1:Y:S01]  /*00b0*/  LDCU.64 UR6, c[0x0][0x358] ;  /* 0x00006b00ff0677ac */ /* 0x000e620008000a00 */
[----:B0-----:R-:W-:-:S13]  /*00c0*/  ISETP.GE.AND P0, PT, R0, 0x1, PT ;  /* 0x000000010000780c */ /* 0x001fda0003f06270 */
[----:B-1----:R-:W-:Y:S05]  /*00d0*/  @!P0 BRA `(.L_x_0) ;  /* 0x0000000400f48947 */ /* 0x002fea0003800000 */
[C---:B------:R-:W-:Y:S01]  /*00e0*/  VIADD R3, R9.reuse, 0xffffffff ;  /* 0xffffffff09037836 */ /* 0x040fe20000000000 */
[----:B------:R-:W-:Y:S01]  /*00f0*/  SHF.R.S32.HI R2, RZ, 0x1, R9 ;  /* 0x00000001ff027819 */ /* 0x000fe20000011409 */
[----:B------:R-:W-:Y:S01]  /*0100*/  IMAD R8, R9, R0, RZ ;  /* 0x0000000009087224 */ /* 0x000fe200078e02ff */
[----:B------:R-:W-:Y:S01]  /*0110*/  ISETP.GE.U32.AND P3, PT, R0, 0x8, PT ;  /* 0x000000080000780c */ /* 0x000fe20003f66070 */
[----:B------:R-:W-:Y:S01]  /*0120*/  IMAD.MOV.U32 R11, RZ, RZ, RZ ;  /* 0x000000ffff0b7224 */ /* 0x000fe200078e00ff */
[----:B------:R-:W-:Y:S02]  /*0130*/  LOP3.LUT R2, R2, R9, RZ, 0x3c, !PT ;  /* 0x0000000902027212 */ /* 0x000fe400078e3cff */
[--C-:B------:R-:W-:Y:S02]  /*0140*/  SHF.R.S32.HI R4, RZ, 0x1, R3.reuse ;  /* 0x00000001ff047819 */ /* 0x100fe40000011403 */
[----:B------:R-:W-:Y:S02]  /*0150*/  LOP3.LUT R12, R0, 0x7, RZ, 0xc0, !PT ;  /* 0x00000007000c7812 */ /* 0x000fe400078ec0ff */
[----:B------:R-:W-:-:S02]  /*0160*/  LOP3.LUT R4, R2, R4, R3, 0x96, !PT ;  /* 0x0000000402047212 */ /* 0x000fc400078e9603 */
[----:B------:R-:W-:-:S04]  /*0170*/  ISETP.NE.AND P1, PT, R12, RZ, PT ;  /* 0x000000ff0c00720c */ /* 0x000fc80003f25270 */
[----:B------:R-:W0:Y:S08]  /*0180*/  BREV R4, R4 ;  /* 0x0000000400047301 */ /* 0x000e300000000000 */
[----:B0-----:R-:W0:Y:S02]  /*0190*/  FLO.U32.SH R3, R4 ;  /* 0x0000000400037300 */ /* 0x001e2400000e0400 */
[----:B0-----:R-:W-:Y:S01]  /*01a0*/  SHF.R.U32.HI R2, RZ, R3, R2 ;  /* 0x00000003ff027219 */ /* 0x001fe20000011602 */
[----:B------:R-:W-:-:S03]  /*01b0*/  IMAD R10, R3, R0, RZ ;  /* 0x00000000030a7224 */ /* 0x000fc600078e02ff */
[----:B------:R-:W-:-:S04]  /*01c0*/  LOP3.LUT R2, R2, 0x1, RZ, 0xc0, !PT ;  /* 0x0000000102027812 */ /* 0x000fc800078ec0ff */
[----:B------:R-:W-:-:S04]  /*01d0*/  ISETP.NE.U32.AND P2, PT, R2, 0x1, PT ;  /* 0x000000010200780c */ /* 0x000fc80003f45070 */
[----:B------:R-:W-:-:S06]  /*01e0*/  SEL R2, R5, 0xffffffff, !P2 ;  /* 0xffffffff05027807 */ /* 0x000fcc0005000000 */
[----:B------:R-:W0:Y:S01]  /*01f0*/  I2F.F64 R2, R2 ;  /* 0x0000000200027312 */ /* 0x000e220000201c00 */
[----:B------:R-:W-:Y:S05]  /*0200*/  @!P3 BRA `(.L_x_1) ;  /* 0x0000000000c4b947 */ /* 0x000fea0003800000 */
[----:B------:R-:W1:Y:S01]  /*0210*/  LDCU.64 UR4, c[0x0][0x388] ;  /* 0x00007100ff0477ac */ /* 0x000e620008000a00 */
[----:B------:R-:W-:Y:S01]  /*0220*/  LOP3.LUT R11, R0, 0x7ffffff8, RZ, 0xc0, !PT ;  /* 0x7ffffff8000b7812 */ /* 0x000fe200078ec0ff */
[----:B------:R-:W-:Y:S01]  /*0230*/  IMAD.MOV.U32 R14, RZ, RZ, R8 ;  /* 0x000000ffff0e7224 */ /* 0x000fe200078e0008 */
[----:B------:R-:W-:-:S03]  /*0240*/  MOV R13, R10 ;  /* 0x0000000a000d7202 */ /* 0x000fc60000000f00 */
[----:B------:R-:W-:Y:S01]  /*0250*/  IMAD.MOV R15, RZ, RZ, -R11 ;  /* 0x000000ffff0f7224 */ /* 0x000fe200078e0a0b */
[----:B-1----:R-:W-:-:S04]  /*0260*/  UIADD3 UR4, UP0, UPT, UR4, 0x20, URZ ;  /* 0x0000002004047890 */ /* 0x002fc8000ff1e0ff */
[----:B------:R-:W-:-:S12]  /*0270*/  UIADD3.X UR5, UPT, UPT, URZ, UR5, URZ, UP0, !UPT ;  /* 0x00000005ff057290 */ /* 0x000fd800087fe4ff */
.L_x_2:
[----:B------:R-:W1:Y:S01]  /*0280*/  LDC.64 R6, c[0x0][0x380] ;  /* 0x0000e000ff067b82 */ /* 0x000e620000000a00 */
[----:B0-----:R-:W-:Y:S02]  /*0290*/  IMAD.U32 R4, RZ, RZ, UR4 ;  /* 0x00000004ff047e24 */ /* 0x001fe4000f8e00ff */
[----:B------:R-:W-:Y:S02]  /*02a0*/  IMAD.U32 R5, RZ, RZ, UR5 ;  /* 0x00000005ff057e24 */ /* 0x000fe4000f8e00ff */
[----:B------:R-:W-:-:S05]  /*02b0*/  IMAD.WIDE R4, R14, 0x8, R4 ;  /* 0x000000080e047825 */ /* 0x000fca00078e0204 */
[----:B------:R-:W0:Y:S01]  /*02c0*/  LDG.E.64 R18, desc[UR6][R4.64+-0x20] ;  /* 0xffffe00604127981 */ /* 0x000e22000c1e1b00 */
[----:B-1----:R-:W-:-:S05]  /*02d0*/  IMAD.WIDE R6, R13, 0x8, R6 ;  /* 0x000000080d067825 */ /* 0x002fca00078e0206 */
[----:B------:R-:W0:Y:S02]  /*02e0*/  LDG.E.64 R16, desc[UR6][R6.64] ;  /* 0x0000000606107981 */ /* 0x000e24000c1e1b00 */
[C---:B0-----:R-:W-:Y:S02]  /*02f0*/  DFMA R18, R2.reuse, R16, R18 ;  /* 0x000000100212722b */ /* 0x041fe40000000012 */
[----:B------:R-:W2:Y:S05]  /*0300*/  LDG.E.64 R16, desc[UR6][R4.64+-0x18] ;  /* 0xffffe80604107981 */ /* 0x000eaa000c1e1b00 */
[----:B------:R0:W-:Y:S04]  /*0310*/  STG.E.64 desc[UR6][R4.64+-0x20], R18 ;  /* 0xffffe01204007986 */ /* 0x0001e8000c101b06 */
[----:B------:R-:W2:Y:S02]  /*0320*/  LDG.E.64 R20, desc[UR6][R6.64+0x8] ;  /* 0x0000080606147981 */ /* 0x000ea4000c1e1b00 */
[----:B--2---:R-:W-:-:S02]  /*0330*/  DFMA R20, R2, R20, R16 ;  /* 0x000000140214722b */ /* 0x004fc40000000010 */
        /* <DEDUP_REMOVED lines=10> */
[----:B0-----:R-:W2:Y:S02]  /*03e0*/  LDG.E.64 R18, desc[UR6][R6.64+0x20] ;  /* 0x0000200606127981 */ /* 0x001ea4000c1e1b00 */
[----:B--2---:R-:W-:-:S02]  /*03f0*/  DFMA R18, R2, R18, R16 ;  /* 0x000000120212722b */ /* 0x004fc40000000010 */
[----:B------:R-:W2:Y:S05]  /*0400*/  LDG.E.64 R16, desc[UR6][R4.64+0x8] ;  /* 0x0000080604107981 */ /* 0x000eaa000c1e1b00 */
[----:B------:R0:W-:Y:S04]  /*0410*/  STG.E.64 desc[UR6][R4.64], R18 ;  /* 0x0000001204007986 */ /* 0x0001e8000c101b06 */
[----:B-1----:R-:W2:Y:S02]  /*0420*/  LDG.E.64 R20, desc[UR6][R6.64+0x28] ;  /* 0x0000280606147981 */ /* 0x002ea4000c1e1b00 */
[----:B--2---:R-:W-:-:S02]  /*0430*/  DFMA R20, R2, R20, R16 ;  /* 0x000000140214722b */ /* 0x004fc40000000010 */
[----:B------:R-:W2:Y:S05]  /*0440*/  LDG.E.64 R16, desc[UR6][R4.64+0x10] ;  /* 0x0000100604107981 */ /* 0x000eaa000c1e1b00 */
[----:B------:R0:W-:Y:S04]  /*0450*/  STG.E.64 desc[UR6][R4.64+0x8], R20 ;  /* 0x0000081404007986 */ /* 0x0001e8000c101b06 */
[----:B---3--:R-:W2:Y:S01]  /*0460*/  LDG.E.64 R22, desc[UR6][R6.64+0x30] ;  /* 0x0000300606167981 */ /* 0x008ea2000c1e1b00 */
[----:B------:R-:W-:Y:S01]  /*0470*/  IADD3 R15, PT, PT, R15, 0x8, RZ ;  /* 0x000000080f0f7810 */ /* 0x000fe20007ffe0ff */
[----:B--2---:R-:W-:-:S02]  /*0480*/  DFMA R22, R2, R22, R16 ;  /* 0x000000160216722b */ /* 0x004fc40000000010 */
[----:B------:R-:W2:Y:S05]  /*0490*/  LDG.E.64 R16, desc[UR6][R4.64+0x18] ;  /* 0x0000180604107981 */ /* 0x000eaa000c1e1b00 */
[----:B------:R0:W-:Y:S04]  /*04a0*/  STG.E.64 desc[UR6][R4.64+0x10], R22 ;  /* 0x0000101604007986 */ /* 0x0001e8000c101b06 */
[----:B----4-:R-:W2:Y:S01]  /*04b0*/  LDG.E.64 R24, desc[UR6][R6.64+0x38] ;  /* 0x0000380606187981 */ /* 0x010ea2000c1e1b00 */
[----:B------:R-:W-:Y:S01]  /*04c0*/  ISETP.NE.AND P2, PT, R15, RZ, PT ;  /* 0x000000ff0f00720c */ /* 0x000fe20003f45270 */
[----:B------:R-:W-:-:S02]  /*04d0*/  VIADD R13, R13, 0x8 ;  /* 0x000000080d0d7836 */ /* 0x000fc40000000000 */
[----:B------:R-:W-:Y:S01]  /*04e0*/  VIADD R14, R14, 0x8 ;  /* 0x000000080e0e7836 */ /* 0x000fe20000000000 */
[----:B--2---:R-:W-:-:S07]  /*04f0*/  DFMA R16, R2, R24, R16 ;  /* 0x000000180210722b */ /* 0x004fce0000000010 */
[----:B------:R0:W-:Y:S02]  /*0500*/  STG.E.64 desc[UR6][R4.64+0x18], R16 ;  /* 0x0000181004007986 */ /* 0x0001e4000c101b06 */
[----:B------:R-:W-:Y:S05]  /*0510*/  @P2 BRA `(.L_x_2) ;  /* 0xfffffffc00582947 */ /* 0x000fea000383ffff */
.L_x_1:
[----:B------:R-:W-:Y:S05]  /*0520*/  @!P1 BRA `(.L_x_0) ;  /* 0x0000000000e09947 */ /* 0x000fea0003800000 */
[----:B------:R-:W-:Y:S02]  /*0530*/  ISETP.GE.U32.AND P1, PT, R12, 0x4, PT ;  /* 0x000000040c00780c */ /* 0x000fe40003f26070 */
[----:B0-----:R-:W-:-:S04]  /*0540*/  LOP3.LUT R20, R0, 0x3, RZ, 0xc0, !PT ;  /* 0x0000000300147812 */ /* 0x001fc800078ec0ff */
[----:B------:R-:W-:-:S07]  /*0550*/  ISETP.NE.AND P2, PT, R20, RZ, PT ;  /* 0x000000ff1400720c */ /* 0x000fce0003f45270 */
[----:B------:R-:W-:Y:S06]  /*0560*/  @!P1 BRA `(.L_x_3) ;  /* 0x00000000005c9947 */ /* 0x000fec0003800000 */
[----:B------:R-:W0:Y:S01]  /*0570*/  LDC.64 R6, c[0x0][0x380] ;  /* 0x0000e000ff067b82 */ /* 0x000e220000000a00 */
[----:B------:R-:W-:Y:S01]  /*0580*/  IADD3 R15, PT, PT, R8, R11, RZ ;  /* 0x0000000b080f7210 */ /* 0x000fe20007ffe0ff */
[----:B------:R-:W-:-:S06]  /*0590*/  IMAD.IADD R13, R10, 0x1, R11 ;  /* 0x000000010a0d7824 */ /* 0x000fcc00078e020b */
[----:B------:R-:W1:Y:S01]  /*05a0*/  LDC.64 R4, c[0x0][0x388] ;  /* 0x0000e200ff047b82 */ /* 0x000e620000000a00 */
[----:B0-----:R-:W-:-:S05]  /*05b0*/  IMAD.WIDE R6, R13, 0x8, R6 ;  /* 0x000000080d067825 */ /* 0x001fca00078e0206 */
[----:B------:R-:W2:Y:S01]  /*05c0*/  LDG.E.64 R12, desc[UR6][R6.64] ;  /* 0x00000006060c7981 */ /* 0x000ea2000c1e1b00 */
[----:B-1----:R-:W-:-:S05]  /*05d0*/  IMAD.WIDE R4, R15, 0x8, R4 ;  /* 0x000000080f047825 */ /* 0x002fca00078e0204 */
[----:B------:R-:W2:Y:S04]  /*05e0*/  LDG.E.64 R14, desc[UR6][R4.64] ;  /* 0x00000006040e7981 */ /* 0x000ea8000c1e1b00 */
[----:B------:R-:W3:Y:S04]  /*05f0*/  LDG.E.64 R16, desc[UR6][R4.64+0x8] ;  /* 0x0000080604107981 */ /* 0x000ee8000c1e1b00 */
[----:B------:R-:W4:Y:S04]  /*0600*/  LDG.E.64 R18, desc[UR6][R4.64+0x10] ;  /* 0x0000100604127981 */ /* 0x000f28000c1e1b00 */
[----:B------:R-:W5:Y:S01]  /*0610*/  LDG.E.64 R22, desc[UR6][R4.64+0x18] ;  /* 0x0000180604167981 */ /* 0x000f62000c1e1b00 */
[----:B--2---:R-:W-:-:S07]  /*0620*/  DFMA R12, R2, R12, R14 ;  /* 0x0000000c020c722b */ /* 0x004fce000000000e */
[----:B------:R0:W-:Y:S04]  /*0630*/  STG.E.64 desc[UR6][R4.64], R12 ;  /* 0x0000000c04007986 */ /* 0x0001e8000c101b06 */
[----:B------:R-:W3:Y:S02]  /*0640*/  LDG.E.64 R14, desc[UR6][R6.64+0x8] ;  /* 0x00000806060e7981 */ /* 0x000ee4000c1e1b00 */
[----:B---3--:R-:W-:-:S07]  /*0650*/  DFMA R14, R2, R14, R16 ;  /* 0x0000000e020e722b */ /* 0x008fce0000000010 */
[----:B------:R0:W-:Y:S04]  /*0660*/  STG.E.64 desc[UR6][R4.64+0x8], R14 ;  /* 0x0000080e04007986 */ /* 0x0001e8000c101b06 */
[----:B------:R-:W4:Y:S02]  /*0670*/  LDG.E.64 R16, desc[UR6][R6.64+0x10] ;  /* 0x0000100606107981 */ /* 0x000f24000c1e1b00 */
[----:B----4-:R-:W-:-:S07]  /*0680*/  DFMA R16, R2, R16, R18 ;  /* 0x000000100210722b */ /* 0x010fce0000000012 */
[----:B------:R0:W-:Y:S04]  /*0690*/  STG.E.64 desc[UR6][R4.64+0x10], R16 ;  /* 0x0000101004007986 */ /* 0x0001e8000c101b06 */
[----:B------:R-:W5:Y:S01]  /*06a0*/  LDG.E.64 R18, desc[UR6][R6.64+0x18] ;  /* 0x0000180606127981 */ /* 0x000f62000c1e1b00 */
[----:B------:R-:W-:Y:S01]  /*06b0*/  VIADD R11, R11, 0x4 ;  /* 0x000000040b0b7836 */ /* 0x000fe20000000000 */
[----:B-----5:R-:W-:-:S07]  /*06c0*/  DFMA R18, R2, R18, R22 ;  /* 0x000000120212722b */ /* 0x020fce0000000016 */
[----:B------:R0:W-:Y:S04]  /*06d0*/  STG.E.64 desc[UR6][R4.64+0x18], R18 ;  /* 0x0000181204007986 */ /* 0x0001e8000c101b06 */
.L_x_3:
[----:B------:R-:W-:Y:S05]  /*06e0*/  @!P2 BRA `(.L_x_0) ;  /* 0x000000000070a947 */ /* 0x000fea0003800000 */
[----:B0-----:R-:W0:Y:S01]  /*06f0*/  LDC.64 R4, c[0x0][0x380] ;  /* 0x0000e000ff047b82 */ /* 0x001e220000000a00 */
[----:B------:R-:W-:-:S07]  /*0700*/  ISETP.NE.AND P1, PT, R20, 0x1, PT ;  /* 0x000000011400780c */ /* 0x000fce0003f25270 */
[----:B------:R-:W1:Y:S06]  /*0710*/  LDC.64 R6, c[0x0][0x388] ;  /* 0x0000e200ff067b82 */ /* 0x000e6c0000000a00 */
[--C-:B------:R-:W-:Y:S02]  /*0720*/  @P1 IMAD.IADD R21, R10, 0x1, R11.reuse ;  /* 0x000000010a151824 */ /* 0x100fe400078e020b */
[----:B------:R-:W-:Y:S01]  /*0730*/  @P1 IMAD.IADD R13, R8, 0x1, R11 ;  /* 0x00000001080d1824 */ /* 0x000fe200078e020b */
[----:B------:R-:W2:Y:S01]  /*0740*/  LDC.64 R14, c[0x0][0x380] ;  /* 0x0000e000ff0e7b82 */ /* 0x000ea20000000a00 */
[----:B0-----:R-:W-:-:S04]  /*0750*/  @P1 IMAD.WIDE R20, R21, 0x8, R4 ;  /* 0x0000000815141825 */ /* 0x001fc800078e0204 */
[----:B-1----:R-:W-:Y:S02]  /*0760*/  @P1 IMAD.WIDE R4, R13, 0x8, R6 ;  /* 0x000000080d041825 */ /* 0x002fe400078e0206 */
[----:B------:R-:W3:Y:S04]  /*0770*/  @P1 LDG.E.64 R6, desc[UR6][R20.64] ;  /* 0x0000000614061981 */ /* 0x000ee8000c1e1b00 */
[----:B------:R-:W3:Y:S01]  /*0780*/  @P1 LDG.E.64 R12, desc[UR6][R4.64] ;  /* 0x00000006040c1981 */ /* 0x000ee2000c1e1b00 */
[----:B------:R-:W-:-:S04]  /*0790*/  LOP3.LUT R22, R0, 0x1, RZ, 0xc0, !PT ;  /* 0x0000000100167812 */ /* 0x000fc800078ec0ff */
[----:B------:R-:W-:Y:S01]  /*07a0*/  ISETP.NE.U32.AND P2, PT, R22, 0x1, PT ;  /* 0x000000011600780c */ /* 0x000fe20003f45070 */
[----:B---3--:R-:W-:Y:S01]  /*07b0*/  @P1 DFMA R16, R2, R6, R12 ;  /* 0x000000060210122b */ /* 0x008fe2000000000c */
[----:B------:R-:W3:Y:S01]  /*07c0*/  @P1 LDG.E.64 R12, desc[UR6][R4.64+0x8] ;  /* 0x00000806040c1981 */ /* 0x000ee2000c1e1b00 */
[----:B------:R-:W0:Y:S05]  /*07d0*/  LDC.64 R6, c[0x0][0x388] ;  /* 0x0000e200ff067b82 */ /* 0x000e2a0000000a00 */
[----:B------:R1:W-:Y:S04]  /*07e0*/  @P1 STG.E.64 desc[UR6][R4.64], R16 ;  /* 0x0000001004001986 */ /* 0x0003e8000c101b06 */
[----:B------:R-:W3:Y:S01]  /*07f0*/  @P1 LDG.E.64 R18, desc[UR6][R20.64+0x8] ;  /* 0x0000080614121981 */ /* 0x000ee2000c1e1b00 */
[----:B------:R-:W-:-:S05]  /*0800*/  @P1 IADD3 R11, PT, PT, R11, 0x2, RZ ;  /* 0x000000020b0b1810 */ /* 0x000fca0007ffe0ff */
[--C-:B------:R-:W-:Y:S02]  /*0810*/  @!P2 IMAD.IADD R23, R10, 0x1, R11.reuse ;  /* 0x000000010a17a824 */ /* 0x100fe400078e020b */
[----:B------:R-:W-:Y:S02]  /*0820*/  @!P2 IMAD.IADD R11, R8, 0x1, R11 ;  /* 0x00000001080ba824 */ /* 0x000fe400078e020b */
[----:B--2---:R-:W-:-:S04]  /*0830*/  @!P2 IMAD.WIDE R14, R23, 0x8, R14 ;  /* 0x00000008170ea825 */ /* 0x004fc800078e020e */
[----:B0-----:R-:W-:Y:S01]  /*0840*/  @!P2 IMAD.WIDE R6, R11, 0x8, R6 ;  /* 0x000000080b06a825 */ /* 0x001fe200078e0206 */
[----:B---3--:R-:W-:-:S07]  /*0850*/  @P1 DFMA R12, R2, R18, R12 ;  /* 0x00000012020c122b */ /* 0x008fce000000000c */
[----:B------:R1:W-:Y:S04]  /*0860*/  @P1 STG.E.64 desc[UR6][R4.64+0x8], R12 ;  /* 0x0000080c04001986 */ /* 0x0003e8000c101b06 */
[----:B------:R-:W2:Y:S04]  /*0870*/  @!P2 LDG.E.64 R14, desc[UR6][R14.64] ;  /* 0x000000060e0ea981 */ /* 0x000ea8000c1e1b00 */
[----:B------:R-:W2:Y:S02]  /*0880*/  @!P2 LDG.E.64 R10, desc[UR6][R6.64] ;  /* 0x00000006060aa981 */ /* 0x000ea4000c1e1b00 */
[----:B--2---:R-:W-:-:S07]  /*0890*/  @!P2 DFMA R10, R2, R14, R10 ;  /* 0x0000000e020aa22b */ /* 0x004fce000000000a */
[----:B------:R1:W-:Y:S04]  /*08a0*/  @!P2 STG.E.64 desc[UR6][R6.64], R10 ;  /* 0x0000000a0600a986 */ /* 0x0003e8000c101b06 */
.L_x_0:
[----:B0-----:R-:W-:Y:S01]  /*08b0*/  LOP3.LUT R2, R9, 0x1, RZ, 0xc0, !PT ;  /* 0x0000000109027812 */ /* 0x001fe200078ec0ff */
[----:B------:R-:W-:-:S03]  /*08c0*/  IMAD.MOV.U32 R26, RZ, RZ, 0x3ff00000 ;  /* 0x3ff00000ff1a7424 */ /* 0x000fc600078e00ff */
[----:B------:R-:W-:-:S04]  /*08d0*/  ISETP.NE.U32.AND P1, PT, R2, 0x1, PT ;  /* 0x000000010200780c */ /* 0x000fc80003f25070 */
[----:B------:R-:W-:Y:S02]  /*08e0*/  FSEL R27, -R26, 1.875, !P1 ;  /* 0x3ff000001a1b7808 */ /* 0x000fe40004800100 */
[----:B------:R-:W-:Y:S01]  /*08f0*/  MOV R26, RZ ;  /* 0x000000ff001a7202 */ /* 0x000fe20000000f00 */
[----:B------:R-:W-:Y:S06]  /*0900*/  @!P0 BRA `(.L_x_4) ;  /* 0x0000000400a08947 */ /* 0x000fec0003800000 */
[C---:B------:R-:W-:Y:S01]  /*0910*/  ISETP.GE.U32.AND P0, PT, R0.reuse, 0x10, PT ;  /* 0x000000100000780c */ /* 0x040fe20003f06070 */
[----:B-1----:R-:W-:Y:S01]  /*0920*/  IMAD R4, R9, R0, RZ ;  /* 0x0000000009047224 */ /* 0x002fe200078e02ff */
[----:B------:R-:W-:Y:S01]  /*0930*/  LOP3.LUT R3, R0, 0xf, RZ, 0xc0, !PT ;  /* 0x0000000f00037812 */ /* 0x000fe200078ec0ff */
[----:B------:R-:W-:-:S03]  /*0940*/  IMAD.MOV.U32 R5, RZ, RZ, RZ ;  /* 0x000000ffff057224 */ /* 0x000fc600078e00ff */
[----:B------:R-:W-:-:S07]  /*0950*/  ISETP.NE.AND P1, PT, R3, RZ, PT ;  /* 0x000000ff0300720c */ /* 0x000fce0003f25270 */
[----:B------:R-:W-:Y:S06]  /*0960*/  @!P0 BRA `(.L_x_5) ;  /* 0x0000000000b48947 */ /* 0x000fec0003800000 */
[----:B------:R-:W0:Y:S01]  /*0970*/  LDCU.64 UR4, c[0x0][0x388] ;  /* 0x00007100ff0477ac */ /* 0x000e220008000a00 */
[----:B------:R-:W-:Y:S01]  /*0980*/  LOP3.LUT R5, R0, 0x7ffffff0, RZ, 0xc0, !PT ;  /* 0x7ffffff000057812 */ /* 0x000fe200078ec0ff */
[----:B------:R-:W-:-:S04]  /*0990*/  IMAD.MOV.U32 R2, RZ, RZ, R4 ;  /* 0x000000ffff027224 */ /* 0x000fc800078e0004 */
[----:B------:R-:W-:Y:S01]  /*09a0*/  IMAD.MOV R28, RZ, RZ, -R5 ;  /* 0x000000ffff1c7224 */ /* 0x000fe200078e0a05 */
[----:B0-----:R-:W-:-:S04]  /*09b0*/  UIADD3 UR4, UP0, UPT, UR4, 0x40, URZ ;  /* 0x0000004004047890 */ /* 0x001fc8000ff1e0ff */
[----:B------:R-:W-:-:S12]  /*09c0*/  UIADD3.X UR5, UPT, UPT, URZ, UR5, URZ, UP0, !UPT ;  /* 0x00000005ff057290 */ /* 0x000fd800087fe4ff */
.L_x_6:
[----:B------:R-:W-:Y:S01]  /*09d0*/  MOV R24, UR4 ;  /* 0x0000000400187c02 */ /* 0x000fe20008000f00 */
[----:B------:R-:W-:-:S04]  /*09e0*/  IMAD.U32 R25, RZ, RZ, UR5 ;  /* 0x00000005ff197e24 */ /* 0x000fc8000f8e00ff */
[----:B------:R-:W-:-:S05]  /*09f0*/  IMAD.WIDE R24, R2, 0x8, R24 ;  /* 0x0000000802187825 */ /* 0x000fca00078e0218 */
[----:B------:R-:W2:Y:S04]  /*0a00*/  LDG.E.64 R16, desc[UR6][R24.64+-0x40] ;  /* 0xffffc00618107981 */ /* 0x000ea8000c1e1b00 */
[----:B------:R-:W3:Y:S04]  /*0a10*/  LDG.E.64 R14, desc[UR6][R24.64+-0x38] ;  /* 0xffffc806180e7981 */ /* 0x000ee8000c1e1b00 */
[----:B------:R-:W4:Y:S04]  /*0a20*/  LDG.E.64 R12, desc[UR6][R24.64+-0x30] ;  /* 0xffffd006180c7981 */ /* 0x000f28000c1e1b00 */
[----:B------:R-:W5:Y:S04]  /*0a30*/  LDG.E.64 R10, desc[UR6][R24.64+-0x28] ;  /* 0xffffd806180a7981 */ /* 0x000f68000c1e1b00 */
[----:B------:R-:W5:Y:S04]  /*0a40*/  LDG.E.64 R8, desc[UR6][R24.64+-0x20] ;  /* 0xffffe00618087981 */ /* 0x000f68000c1e1b00 */
[----:B------:R-:W5:Y:S04]  /*0a50*/  LDG.E.64 R6, desc[UR6][R24.64+-0x18] ;  /* 0xffffe80618067981 */ /* 0x000f68000c1e1b00 */
[----:B------:R-:W5:Y:S04]  /*0a60*/  LDG.E.64 R20, desc[UR6][R24.64+-0x10] ;  /* 0xfffff00618147981 */ /* 0x000f68000c1e1b00 */
[----:B------:R-:W5:Y:S04]  /*0a70*/  LDG.E.64 R22, desc[UR6][R24.64+-0x8] ;  /* 0xfffff80618167981 */ /* 0x000f68000c1e1b00 */
[----:B------:R-:W5:Y:S01]  /*0a80*/  LDG.E.64 R18, desc[UR6][R24.64] ;  /* 0x0000000618127981 */ /* 0x000f62000c1e1b00 */
[----:B--2---:R-:W-:-:S03]  /*0a90*/  DMUL R16, R16, R26 ;  /* 0x0000001a10107228 */ /* 0x004fc60000000000 */
[----:B------:R-:W2:Y:S05]  /*0aa0*/  LDG.E.64 R26, desc[UR6][R24.64+0x38] ;  /* 0x00003806181a7981 */ /* 0x000eaa000c1e1b00 */
[----:B---3--:R-:W-:Y:S02]  /*0ab0*/  DMUL R14, R16, R14 ;  /* 0x0000000e100e7228 */ /* 0x008fe40000000000 */
[----:B------:R-:W3:Y:S06]  /*0ac0*/  LDG.E.64 R16, desc[UR6][R24.64+0x8] ;  /* 0x0000080618107981 */ /* 0x000eec000c1e1b00 */
[----:B----4-:R-:W-:-:S02]  /*0ad0*/  DMUL R12, R14, R12 ;  /* 0x0000000c0e0c7228 */ /* 0x010fc40000000000 */
[----:B------:R-:W4:Y:S06]  /*0ae0*/  LDG.E.64 R14, desc[UR6][R24.64+0x10] ;  /* 0x00001006180e7981 */ /* 0x000f2c000c1e1b00 */
[----:B-----5:R-:W-:Y:S02]  /*0af0*/  DMUL R10, R12, R10 ;  /* 0x0000000a0c0a7228 */ /* 0x020fe40000000000 */
[----:B------:R-:W5:Y:S06]  /*0b00*/  LDG.E.64 R12, desc[UR6][R24.64+0x18] ;  /* 0x00001806180c7981 */ /* 0x000f6c000c1e1b00 */
[----:B------:R-:W-:-:S02]  /*0b10*/  DMUL R8, R10, R8 ;  /* 0x000000080a087228 */ /* 0x000fc40000000000 */
[----:B------:R-:W2:Y:S06]  /*0b20*/  LDG.E.64 R10, desc[UR6][R24.64+0x20] ;  /* 0x00002006180a7981 */ /* 0x000eac000c1e1b00 */
[----:B------:R-:W-:Y:S02]  /*0b30*/  DMUL R6, R8, R6 ;  /* 0x0000000608067228 */ /* 0x000fe40000000000 */
[----:B------:R-:W2:Y:S06]  /*0b40*/  LDG.E.64 R8, desc[UR6][R24.64+0x28] ;  /* 0x0000280618087981 */ /* 0x000eac000c1e1b00 */
[----:B------:R-:W-:-:S02]  /*0b50*/  DMUL R20, R6, R20 ;  /* 0x0000001406147228 */ /* 0x000fc40000000000 */
[----:B------:R-:W2:Y:S06]  /*0b60*/  LDG.E.64 R6, desc[UR6][R24.64+0x30] ;  /* 0x0000300618067981 */ /* 0x000eac000c1e1b00 */
[----:B------:R-:W-:-:S08]  /*0b70*/  DMUL R20, R20, R22 ;  /* 0x0000001614147228 */ /* 0x000fd00000000000 */
[----:B------:R-:W-:Y:S01]  /*0b80*/  DMUL R18, R20, R18 ;  /* 0x0000001214127228 */ /* 0x000fe20000000000 */
[----:B------:R-:W-:-:S05]  /*0b90*/  VIADD R28, R28, 0x10 ;  /* 0x000000101c1c7836 */ /* 0x000fca0000000000 */
[----:B------:R-:W-:Y:S01]  /*0ba0*/  ISETP.NE.AND P0, PT, R28, RZ, PT ;  /* 0x000000ff1c00720c */ /* 0x000fe20003f05270 */
[----:B------:R-:W-:Y:S01]  /*0bb0*/  VIADD R2, R2, 0x10 ;  /* 0x0000001002027836 */ /* 0x000fe20000000000 */
[----:B---3--:R-:W-:-:S08]  /*0bc0*/  DMUL R16, R18, R16 ;  /* 0x0000001012107228 */ /* 0x008fd00000000000 */
[----:B----4-:R-:W-:-:S08]  /*0bd0*/  DMUL R14, R16, R14 ;  /* 0x0000000e100e7228 */ /* 0x010fd00000000000 */
[----:B-----5:R-:W-:-:S08]  /*0be0*/  DMUL R12, R14, R12 ;  /* 0x0000000c0e0c7228 */ /* 0x020fd00000000000 */
[----:B--2---:R-:W-:-:S08]  /*0bf0*/  DMUL R10, R12, R10 ;  /* 0x0000000a0c0a7228 */ /* 0x004fd00000000000 */
[----:B------:R-:W-:-:S08]  /*0c00*/  DMUL R8, R10, R8 ;  /* 0x000000080a087228 */ /* 0x000fd00000000000 */
[----:B------:R-:W-:-:S08]  /*0c10*/  DMUL R6, R8, R6 ;  /* 0x0000000608067228 */ /* 0x000fd00000000000 */
[----:B------:R-:W-:Y:S01]  /*0c20*/  DMUL R26, R6, R26 ;  /* 0x0000001a061a7228 */ /* 0x000fe20000000000 */
[----:B------:R-:W-:Y:S10]  /*0c30*/  @P0 BRA `(.L_x_6) ;  /* 0xfffffffc00640947 */ /* 0x000ff4000383ffff */
.L_x_5:
[----:B------:R-:W-:Y:S05]  /*0c40*/  @!P1 BRA `(.L_x_4) ;  /* 0x0000000000d09947 */ /* 0x000fea0003800000 */
[----:B------:R-:W-:Y:S02]  /*0c50*/  ISETP.GE.U32.AND P0, PT, R3, 0x8, PT ;  /* 0x000000080300780c */ /* 0x000fe40003f06070 */
[----:B------:R-:W-:-:S04]  /*0c60*/  LOP3.LUT R22, R0, 0x7, RZ, 0xc0, !PT ;  /* 0x0000000700167812 */ /* 0x000fc800078ec0ff */
[----:B------:R-:W-:-:S07]  /*0c70*/  ISETP.NE.AND P1, PT, R22, RZ, PT ;  /* 0x000000ff1600720c */ /* 0x000fce0003f25270 */
[----:B------:R-:W-:Y:S06]  /*0c80*/  @!P0 BRA `(.L_x_7) ;  /* 0x0000000000508947 */ /* 0x000fec0003800000 */
[----:B------:R-:W0:Y:S01]  /*0c90*/  LDC.64 R18, c[0x0][0x388] ;  /* 0x0000e200ff127b82 */ /* 0x000e220000000a00 */
[----:B------:R-:W-:-:S05]  /*0ca0*/  IADD3 R3, PT, PT, R4, R5, RZ ;  /* 0x0000000504037210 */ /* 0x000fca0007ffe0ff */
[----:B0-----:R-:W-:-:S05]  /*0cb0*/  IMAD.WIDE R18, R3, 0x8, R18 ;  /* 0x0000000803127825 */ /* 0x001fca00078e0212 */
[----:B------:R-:W2:Y:S04]  /*0cc0*/  LDG.E.64 R20, desc[UR6][R18.64] ;  /* 0x0000000612147981 */ /* 0x000ea8000c1e1b00 */
[----:B------:R-:W3:Y:S04]  /*0cd0*/  LDG.E.64 R14, desc[UR6][R18.64+0x8] ;  /* 0x00000806120e7981 */ /* 0x000ee8000c1e1b00 */
[----:B------:R-:W4:Y:S04]  /*0ce0*/  LDG.E.64 R12, desc[UR6][R18.64+0x10] ;  /* 0x00001006120c7981 */ /* 0x000f28000c1e1b00 */
[----:B------:R-:W5:Y:S04]  /*0cf0*/  LDG.E.64 R10, desc[UR6][R18.64+0x18] ;  /* 0x00001806120a7981 */ /* 0x000f68000c1e1b00 */
[----:B------:R-:W5:Y:S04]  /*0d00*/  LDG.E.64 R8, desc[UR6][R18.64+0x20] ;  /* 0x0000200612087981 */ /* 0x000f68000c1e1b00 */
[----:B------:R-:W5:Y:S04]  /*0d10*/  LDG.E.64 R6, desc[UR6][R18.64+0x28] ;  /* 0x0000280612067981 */ /* 0x000f68000c1e1b00 */
[----:B------:R-:W5:Y:S04]  /*0d20*/  LDG.E.64 R2, desc[UR6][R18.64+0x30] ;  /* 0x0000300612027981 */ /* 0x000f68000c1e1b00 */
[----:B------:R-:W5:Y:S01]  /*0d30*/  LDG.E.64 R16, desc[UR6][R18.64+0x38] ;  /* 0x0000380612107981 */ /* 0x000f62000c1e1b00 */
[----:B------:R-:W-:Y:S01]  /*0d40*/  VIADD R5, R5, 0x8 ;  /* 0x0000000805057836 */ /* 0x000fe20000000000 */
[----:B--2---:R-:W-:-:S08]  /*0d50*/  DMUL R20, R26, R20 ;  /* 0x000000141a147228 */ /* 0x004fd00000000000 */
[----:B---3--:R-:W-:-:S08]  /*0d60*/  DMUL R14, R20, R14 ;  /* 0x0000000e140e7228 */ /* 0x008fd00000000000 */
[----:B----4-:R-:W-:-:S08]  /*0d70*/  DMUL R12, R14, R12 ;  /* 0x0000000c0e0c7228 */ /* 0x010fd00000000000 */
[----:B-----5:R-:W-:-:S08]  /*0d80*/  DMUL R10, R12, R10 ;  /* 0x0000000a0c0a7228 */ /* 0x020fd00000000000 */
[----:B------:R-:W-:-:S08]  /*0d90*/  DMUL R8, R10, R8 ;  /* 0x000000080a087228 */ /* 0x000fd00000000000 */
[----:B------:R-:W-:-:S08]  /*0da0*/  DMUL R6, R8, R6 ;  /* 0x0000000608067228 */ /* 0x000fd00000000000 */
[----:B------:R-:W-:-:S08]  /*0db0*/  DMUL R2, R6, R2 ;  /* 0x0000000206027228 */ /* 0x000fd00000000000 */
[----:B------:R-:W-:-:S11]  /*0dc0*/  DMUL R26, R2, R16 ;  /* 0x00000010021a7228 */ /* 0x000fd60000000000 */
.L_x_7:
[----:B------:R-:W-:Y:S05]  /*0dd0*/  @!P1 BRA `(.L_x_4) ;  /* 0x00000000006c9947 */ /* 0x000fea0003800000 */
[----:B------:R-:W-:Y:S02]  /*0de0*/  ISETP.GE.U32.AND P0, PT, R22, 0x4, PT ;  /* 0x000000041600780c */ /* 0x000fe40003f06070 */
[----:B------:R-:W-:-:S04]  /*0df0*/  LOP3.LUT R0, R0, 0x3, RZ, 0xc0, !PT ;  /* 0x0000000300007812 */ /* 0x000fc800078ec0ff */
[----:B------:R-:W-:-:S07]  /*0e00*/  ISETP.NE.AND P1, PT, R0, RZ, PT ;  /* 0x000000ff0000720c */ /* 0x000fce0003f25270 */
[----:B------:R-:W-:Y:S06]  /*0e10*/  @!P0 BRA `(.L_x_8) ;  /* 0x0000000000308947 */ /* 0x000fec0003800000 */
[----:B------:R-:W0:Y:S01]  /*0e20*/  LDC.64 R2, c[0x0][0x388] ;  /* 0x0000e200ff027b82 */ /* 0x000e220000000a00 */
[----:B------:R-:W-:-:S04]  /*0e30*/  IMAD.IADD R7, R4, 0x1, R5 ;  /* 0x0000000104077824 */ /* 0x000fc800078e0205 */
[----:B0-----:R-:W-:-:S05]  /*0e40*/  IMAD.WIDE R2, R7, 0x8, R2 ;  /* 0x0000000807027825 */ /* 0x001fca00078e0202 */
[----:B------:R-:W2:Y:S04]  /*0e50*/  LDG.E.64 R6, desc[UR6][R2.64] ;  /* 0x0000000602067981 */ /* 0x000ea8000c1e1b00 */
[----:B------:R-:W3:Y:S04]  /*0e60*/  LDG.E.64 R8, desc[UR6][R2.64+0x8] ;  /* 0x0000080602087981 */ /* 0x000ee8000c1e1b00 */
[----:B------:R-:W4:Y:S04]  /*0e70*/  LDG.E.64 R10, desc[UR6][R2.64+0x10] ;  /* 0x00001006020a7981 */ /* 0x000f28000c1e1b00 */
[----:B------:R-:W5:Y:S01]  /*0e80*/  LDG.E.64 R12, desc[UR6][R2.64+0x18] ;  /* 0x00001806020c7981 */ /* 0x000f62000c1e1b00 */
[----:B------:R-:W-:Y:S01]  /*0e90*/  IADD3 R5, PT, PT, R5, 0x4, RZ ;  /* 0x0000000405057810 */ /* 0x000fe20007ffe0ff */
[----:B--2---:R-:W-:-:S08]  /*0ea0*/  DMUL R6, R26, R6 ;  /* 0x000000061a067228 */ /* 0x004fd00000000000 */
[----:B---3--:R-:W-:-:S08]  /*0eb0*/  DMUL R6, R6, R8 ;  /* 0x0000000806067228 */ /* 0x008fd00000000000 */
[----:B----4-:R-:W-:-:S08]  /*0ec0*/  DMUL R6, R6, R10 ;  /* 0x0000000a06067228 */ /* 0x010fd00000000000 */
[----:B-----5:R-:W-:-:S11]  /*0ed0*/  DMUL R26, R6, R12 ;  /* 0x0000000c061a7228 */ /* 0x020fd60000000000 */
.L_x_8:
[----:B------:R-:W-:Y:S05]  /*0ee0*/  @!P1 BRA `(.L_x_4) ;  /* 0x0000000000289947 */ /* 0x000fea0003800000 */
[----:B------:R-:W0:Y:S01]  /*0ef0*/  LDC.64 R6, c[0x0][0x388] ;  /* 0x0000e200ff067b82 */ /* 0x000e220000000a00 */
[----:B------:R-:W-:Y:S02]  /*0f00*/  IMAD.IADD R5, R4, 0x1, R5 ;  /* 0x0000000104057824 */ /* 0x000fe400078e0205 */
[----:B------:R-:W-:-:S07]  /*0f10*/  IMAD.MOV R0, RZ, RZ, -R0 ;  /* 0x000000ffff007224 */ /* 0x000fce00078e0a00 */
.L_x_9:
[----:B0-----:R-:W-:-:S06]  /*0f20*/  IMAD.WIDE R2, R5, 0x8, R6 ;  /* 0x0000000805027825 */ /* 0x001fcc00078e0206 */
[----:B------:R-:W2:Y:S01]  /*0f30*/  LDG.E.64 R2, desc[UR6][R2.64] ;  /* 0x0000000602027981 */ /* 0x000ea2000c1e1b00 */
[----:B------:R-:W-:Y:S01]  /*0f40*/  IADD3 R0, PT, PT, R0, 0x1, RZ ;  /* 0x0000000100007810 */ /* 0x000fe20007ffe0ff */
[----:B------:R-:W-:-:S03]  /*0f50*/  VIADD R5, R5, 0x1 ;  /* 0x0000000105057836 */ /* 0x000fc60000000000 */
[----:B------:R-:W-:Y:S01]  /*0f60*/  ISETP.NE.AND P0, PT, R0, RZ, PT ;  /* 0x000000ff0000720c */ /* 0x000fe20003f05270 */
[----:B--2---:R-:W-:-:S12]  /*0f70*/  DMUL R26, R2, R26 ;  /* 0x0000001a021a7228 */ /* 0x004fd80000000000 */
[----:B------:R-:W-:Y:S05]  /*0f80*/  @P0 BRA `(.L_x_9) ;  /* 0xfffffffc00e40947 */ /* 0x000fea000383ffff */
.L_x_4:
[----:B------:R-:W0:Y:S02]  /*0f90*/  LDC.64 R2, c[0x0][0x390] ;  /* 0x0000e400ff027b82 */ /* 0x000e240000000a00 */
[----:B0-----:R-:W-:Y:S01]  /*0fa0*/  REDG.E.ADD.F64.RN.STRONG.GPU desc[UR6][R2.64], R26 ;  /* 0x0000001a020079a6 */ /* 0x001fe2000c12ff06 */
[----:B------:R-:W-:Y:S05]  /*0fb0*/  EXIT ;  /* 0x000000000000794d */ /* 0x000fea0003800000 */
.L_x_10:
[----:B------:R-:W-:-:S00]  /*0fc0*/  BRA `(.L_x_10) ;  /* 0xfffffffc00fc7947 */ /* 0x000fc0000383ffff */
[----:B------:R-:W-:-:S00]  /*0fd0*/  NOP ;  /* 0x0000000000007918 */ /* 0x000fc00000000000 */
        /* <DEDUP_REMOVED lines=10> */
.L_x_11:


//--------------------- .nv.shared.reserved.0     --------------------------
	.section	.nv.shared.reserved.0,"aw",@nobits
	.weak		__nv_reservedSMEM_offset_0_alias
	.size		__nv_reservedSMEM_offset_0_alias, 0, 64
	.other		__nv_reservedSMEM_offset_0_alias,@"STO_CUDA_RESERVED_SHARED STV_DEFAULT"
__nv_reservedSMEM_offset_0_alias:
	.zero		0
	.zero		64


//--------------------- .nv.constant0._Z24computeGrayCodeAndRowSumPdS_S_ii --------------------------
	.section	.nv.constant0._Z24computeGrayCodeAndRowSumPdS_S_ii,"a",@progbits
	.sectionflags	@""
	.align	4
.nv.constant0._Z24computeGrayCodeAndRowSumPdS_S_ii:
	.zero		928


//--------------------- SYMBOLS --------------------------

	.type		.nv.reservedSmem.offset0,@object
	.size		.nv.reservedSmem.offset0,0x4
